//
// Generated by NVIDIA NVVM Compiler
//
// Compiler Build ID: CL-36424714
// Cuda compilation tools, release 13.0, V13.0.88
// Based on NVVM 20.0.0
//

.version 9.0
.target sm_100
.address_size 64

	// .globl	_Z6vecAddPfS_S_m

.visible .entry _Z6vecAddPfS_S_m(
	.param .u64 .ptr .align 1 _Z6vecAddPfS_S_m_param_0,
	.param .u64 .ptr .align 1 _Z6vecAddPfS_S_m_param_1,
	.param .u64 .ptr .align 1 _Z6vecAddPfS_S_m_param_2,
	.param .u64 _Z6vecAddPfS_S_m_param_3
)
{
	.reg .pred 	%p<7>;
	.reg .b32 	%r<4>;
	.reg .b32 	%f<49>;
	.reg .b64 	%rd<24>;

	ld.param.u64 	%rd9, [_Z6vecAddPfS_S_m_param_0];
	ld.param.u64 	%rd10, [_Z6vecAddPfS_S_m_param_1];
	ld.param.u64 	%rd11, [_Z6vecAddPfS_S_m_param_2];
	cvta.to.global.u64 	%rd1, %rd10;
	cvta.to.global.u64 	%rd2, %rd11;
	cvta.to.global.u64 	%rd3, %rd9;
	mov.u32 	%r1, %tid.x;
	cvt.u64.u32 	%rd22, %r1;
	mul.wide.u32 	%rd12, %r1, 4;
	add.s64 	%rd13, %rd3, %rd12;
	ld.global.f32 	%f48, [%rd13];
$L__BB0_1:
	cvt.rn.f32.u64 	%f5, %rd22;
	setp.leu.f32 	%p1, %f48, %f5;
	@%p1 bra 	$L__BB0_3;
	fma.rn.f32 	%f6, %f48, 0f3BBB989D, 0f3F000000;
	cvt.sat.f32.f32 	%f7, %f6;
	mov.f32 	%f8, 0f4B400001;
	mov.f32 	%f9, 0f437C0000;
	fma.rm.f32 	%f10, %f7, %f9, %f8;
	add.f32 	%f11, %f10, 0fCB40007F;
	neg.f32 	%f12, %f11;
	fma.rn.f32 	%f13, %f48, 0f3FB8AA3B, %f12;
	fma.rn.f32 	%f14, %f48, 0f32A57060, %f13;
	mov.b32 	%r2, %f10;
	shl.b32 	%r3, %r2, 23;
	mov.b32 	%f15, %r3;
	ex2.approx.ftz.f32 	%f16, %f14;
	mul.f32 	%f17, %f16, %f15;
	shl.b64 	%rd14, %rd22, 2;
	add.s64 	%rd15, %rd2, %rd14;
	st.global.f32 	[%rd15], %f17;
	bra.uni 	$L__BB0_4;
$L__BB0_3:
	abs.f32 	%f23, %f48;
	fma.rn.f32 	%f24, %f23, 0fBF000000, 0f3F000000;
	rsqrt.approx.ftz.f32 	%f25, %f24;
	mul.f32 	%f26, %f25, %f24;
	mul.f32 	%f27, %f25, 0fBF000000;
	fma.rn.f32 	%f28, %f26, %f27, 0f3F000000;
	fma.rn.f32 	%f29, %f26, %f28, %f26;
	setp.eq.f32 	%p4, %f23, 0f3F800000;
	selp.f32 	%f30, 0f00000000, %f29, %p4;
	setp.gt.f32 	%p5, %f23, 0f3F0F5C29;
	selp.f32 	%f31, %f30, %f23, %p5;
	copysign.f32 	%f32, %f48, %f31;
	mul.f32 	%f33, %f32, %f32;
	fma.rn.f32 	%f34, %f33, 0f3D10ECEF, 0f3C8B1ABB;
	fma.rn.f32 	%f35, %f34, %f33, 0f3CFC028C;
	fma.rn.f32 	%f36, %f35, %f33, 0f3D372139;
	fma.rn.f32 	%f37, %f36, %f33, 0f3D9993DB;
	fma.rn.f32 	%f38, %f37, %f33, 0f3E2AAAC6;
	mul.f32 	%f39, %f33, %f38;
	fma.rn.f32 	%f40, %f39, %f32, %f32;
	neg.f32 	%f41, %f40;
	selp.f32 	%f42, %f40, %f41, %p5;
	fma.rn.f32 	%f43, 0f3F6EE581, 0f3FD774EB, %f42;
	setp.gt.f32 	%p6, %f48, 0f3F0F5C29;
	selp.f32 	%f44, %f40, %f43, %p6;
	add.f32 	%f45, %f44, %f44;
	selp.f32 	%f46, %f45, %f44, %p5;
	shl.b64 	%rd19, %rd22, 2;
	add.s64 	%rd20, %rd2, %rd19;
	st.global.f32 	[%rd20], %f46;
$L__BB0_4:
	setp.gt.u64 	%p2, %rd22, 4;
	@%p2 bra 	$L__BB0_6;
	add.s64 	%rd8, %rd22, 1;
	shl.b64 	%rd16, %rd22, 2;
	add.s64 	%rd17, %rd1, %rd16;
	ld.global.f32 	%f18, [%rd17+4];
	mul.f32 	%f19, %f18, 0f3F000000;
	add.s64 	%rd18, %rd3, %rd16;
	st.global.f32 	[%rd18+4], %f19;
	ld.global.f32 	%f20, [%rd17+4];
	mul.f32 	%f21, %f20, 0f3F000000;
	st.global.f32 	[%rd17+4], %f21;
	ld.global.f32 	%f48, [%rd18+4];
	sub.f32 	%f22, %f48, %f21;
	setp.gt.f32 	%p3, %f22, 0f40000000;
	mov.u64 	%rd22, %rd8;
	@%p3 bra 	$L__BB0_3;
	bra.uni 	$L__BB0_1;
$L__BB0_6:
	ret;

}


// ===== COMPILED SASS (sm_100) =====

	.target	sm_100

	.elftype	@"ET_EXEC"


//--------------------- .note.nv.tkinfo           --------------------------
	.section	.note.nv.tkinfo,"",@"SHT_NOTE"
	.sectionflags	@"SHF_NOTE_NV_TKINFO"
	.tkinfo
        /*0018*/ 	.word	0x00000002
        /*0030*/ 	.string	""
        /*0030*/ 	.string	"ptxas"
        /*0030*/ 	.string	"Cuda compilation tools, release 13.0, V13.0.88"
        /*0030*/ 	.string	"Build cuda_13.0.r13.0/compiler.36424714_0"
        /*0030*/ 	.string	"-arch sm_100 -m 64 "



//--------------------- .note.nv.cuinfo           --------------------------
	.section	.note.nv.cuinfo,"",@"SHT_NOTE"
	.sectionflags	@"SHF_NOTE_NV_CUINFO"
        /*0018*/ 	.short	0x0002
        /*001a*/ 	.short	0x0064
        /*001c*/ 	.short	0x0082
	.zero		2


//--------------------- .nv.info                  --------------------------
	.section	.nv.info,"",@"SHT_CUDA_INFO"
	.align	4


	//----- nvinfo : EIATTR_REGCOUNT
	.align		4
        /*0000*/ 	.byte	0x04, 0x2f
        /*0002*/ 	.short	(.L_1 - .L_0)
	.align		4
.L_0:
        /*0004*/ 	.word	index@(_Z6vecAddPfS_S_m)
        /*0008*/ 	.word	0x0000000e


	//----- nvinfo : EIATTR_FRAME_SIZE
	.align		4
.L_1:
        /*000c*/ 	.byte	0x04, 0x11
        /*000e*/ 	.short	(.L_3 - .L_2)
	.align		4
.L_2:
        /*0010*/ 	.word	index@(_Z6vecAddPfS_S_m)
        /*0014*/ 	.word	0x00000000


	//----- nvinfo : EIATTR_MIN_STACK_SIZE
	.align		4
.L_3:
        /*0018*/ 	.byte	0x04, 0x12
        /*001a*/ 	.short	(.L_5 - .L_4)
	.align		4
.L_4:
        /*001c*/ 	.word	index@(_Z6vecAddPfS_S_m)
        /*0020*/ 	.word	0x00000000
.L_5:


//--------------------- .nv.compat                --------------------------
	.section	.nv.compat,"",@"SHT_CUDA_COMPAT_INFO"
	.align	4
        /*0000*/ 	.byte	0x02, 0x09, 0x00, 0x00, 0x02, 0x02, 0x01, 0x00, 0x02, 0x05, 0x05, 0x00, 0x03, 0x07, 0x01, 0x01
        /*0010*/ 	.byte	0x02, 0x03, 0x00, 0x00, 0x02, 0x06, 0x01, 0x00, 0x04, 0x0b, 0x08, 0x00, 0x01, 0x00, 0x00, 0x00
        /*0020*/ 	.byte	0x00, 0x00, 0x00, 0x00


//--------------------- .nv.info._Z6vecAddPfS_S_m --------------------------
	.section	.nv.info._Z6vecAddPfS_S_m,"",@"SHT_CUDA_INFO"
	.sectionflags	@""
	.align	4


	//----- nvinfo : EIATTR_CUDA_API_VERSION
	.align		4
        /*0000*/ 	.byte	0x04, 0x37
        /*0002*/ 	.short	(.L_7 - .L_6)
.L_6:
        /*0004*/ 	.word	0x00000082


	//----- nvinfo : EIATTR_KPARAM_INFO
	.align		4
.L_7:
        /*0008*/ 	.byte	0x04, 0x17
        /*000a*/ 	.short	(.L_9 - .L_8)
.L_8:
        /*000c*/ 	.word	0x00000000
        /*0010*/ 	.short	0x0003
        /*0012*/ 	.short	0x0018
        /*0014*/ 	.byte	0x00, 0xf0, 0x21, 0x00


	//----- nvinfo : EIATTR_KPARAM_INFO
	.align		4
.L_9:
        /*0018*/ 	.byte	0x04, 0x17
        /*001a*/ 	.short	(.L_11 - .L_10)
.L_10:
        /*001c*/ 	.word	0x00000000
        /*0020*/ 	.short	0x0002
        /*0022*/ 	.short	0x0010
        /*0024*/ 	.byte	0x00, 0xf5, 0x21, 0x00


	//----- nvinfo : EIATTR_KPARAM_INFO
	.align		4
.L_11:
        /*0028*/ 	.byte	0x04, 0x17
        /*002a*/ 	.short	(.L_13 - .L_12)
.L_12:
        /*002c*/ 	.word	0x00000000
        /*0030*/ 	.short	0x0001
        /*0032*/ 	.short	0x0008
        /*0034*/ 	.byte	0x00, 0xf5, 0x21, 0x00


	//----- nvinfo : EIATTR_KPARAM_INFO
	.align		4
.L_13:
        /*0038*/ 	.byte	0x04, 0x17
        /*003a*/ 	.short	(.L_15 - .L_14)
.L_14:
        /*003c*/ 	.word	0x00000000
        /*0040*/ 	.short	0x0000
        /*0042*/ 	.short	0x0000
        /*0044*/ 	.byte	0x00, 0xf5, 0x21, 0x00


	//----- nvinfo : EIATTR_SPARSE_MMA_MASK
	.align		4
.L_15:
        /*0048*/ 	.byte	0x03, 0x50
        /*004a*/ 	.short	0x0000


	//----- nvinfo : EIATTR_MAXREG_COUNT
	.align		4
        /*004c*/ 	.byte	0x03, 0x1b
        /*004e*/ 	.short	0x00ff


	//----- nvinfo : EIATTR_MERCURY_ISA_VERSION
	.align		4
        /*0050*/ 	.byte	0x03, 0x5f
        /*0052*/ 	.short	0x0101


	//----- nvinfo : EIATTR_VRC_CTA_INIT_COUNT
	.align		4
        /*0054*/ 	.byte	0x02, 0x4a
	.zero		1
	.zero		1


	//----- nvinfo : EIATTR_EXIT_INSTR_OFFSETS
	.align		4
        /*0058*/ 	.byte	0x04, 0x1c
        /*005a*/ 	.short	(.L_17 - .L_16)


	//   ....[0]....
.L_16:
        /*005c*/ 	.word	0x000003d0


	//----- nvinfo : EIATTR_CRS_STACK_SIZE
	.align		4
.L_17:
        /*0060*/ 	.byte	0x04, 0x1e
        /*0062*/ 	.short	(.L_19 - .L_18)
.L_18:
        /*0064*/ 	.word	0x00000000


	//----- nvinfo : EIATTR_CBANK_PARAM_SIZE
	.align		4
.L_19:
        /*0068*/ 	.byte	0x03, 0x19
        /*006a*/ 	.short	0x0020


	//----- nvinfo : EIATTR_PARAM_CBANK
	.align		4
        /*006c*/ 	.byte	0x04, 0x0a
        /*006e*/ 	.short	(.L_21 - .L_20)
	.align		4
.L_20:
        /*0070*/ 	.word	index@(.nv.constant0._Z6vecAddPfS_S_m)
        /*0074*/ 	.short	0x0380
        /*0076*/ 	.short	0x0020


	//----- nvinfo : EIATTR_SW_WAR
	.align		4
.L_21:
        /*0078*/ 	.byte	0x04, 0x36
        /*007a*/ 	.short	(.L_23 - .L_22)
.L_22:
        /*007c*/ 	.word	0x00000008
.L_23:


//--------------------- .nv.callgraph             --------------------------
	.section	.nv.callgraph,"",@"SHT_CUDA_CALLGRAPH"
	.align	4
	.sectionentsize	8
	.align		4
        /*0000*/ 	.word	0x00000000
	.align		4
        /*0004*/ 	.word	0xffffffff
	.align		4
        /*0008*/ 	.word	0x00000000
	.align		4
        /*000c*/ 	.word	0xfffffffe
	.align		4
        /*0010*/ 	.word	0x00000000
	.align		4
        /*0014*/ 	.word	0xfffffffd
	.align		4
        /*0018*/ 	.word	0x00000000
	.align		4
        /*001c*/ 	.word	0xfffffffc


//--------------------- .text._Z6vecAddPfS_S_m    --------------------------
	.section	.text._Z6vecAddPfS_S_m,"ax",@progbits
	.align	128
        .global         _Z6vecAddPfS_S_m
        .type           _Z6vecAddPfS_S_m,@function
        .size           _Z6vecAddPfS_S_m,(.L_x_5 - _Z6vecAddPfS_S_m)
        .other          _Z6vecAddPfS_S_m,@"STO_CUDA_ENTRY STV_DEFAULT"
_Z6vecAddPfS_S_m:
.text._Z6vecAddPfS_S_m:
[----:B------:R-:W-:Y:S01]  /*0000*/  LDC R1, c[0x0][0x37c] ;  /* 0x0000df00ff017b82 */ /* 0x000fe20000000800 */
[----:B------:R-:W0:Y:S07]  /*0010*/  S2R R0, SR_TID.X ;  /* 0x0000000000007919 */ /* 0x000e2e0000002100 */
[----:B------:R-:W0:Y:S01]  /*0020*/  LDC.64 R4, c[0x0][0x380] ;  /* 0x0000e000ff047b82 */ /* 0x000e220000000a00 */
[----:B------:R-:W1:Y:S01]  /*0030*/  LDCU.64 UR4, c[0x0][0x358] ;  /* 0x00006b00ff0477ac */ /* 0x000e620008000a00 */
[----:B0-----:R-:W-:-:S05]  /*0040*/  IMAD.WIDE.U32 R4, R0, 0x4, R4 ;  /* 0x0000000400047825 */ /* 0x001fca00078e0004 */
[----:B-1----:R0:W5:Y:S01]  /*0050*/  LDG.E R2, desc[UR4][R4.64] ;  /* 0x0000000404027981 */ /* 0x002162000c1e1900 */
[----:B------:R-:W-:-:S07]  /*0060*/  HFMA2 R3, -RZ, RZ, 0, 0 ;  /* 0x00000000ff037431 */ /* 0x000fce00000001ff */
.L_x_3:
[----:B0-----:R-:W-:Y:S01]  /*0070*/  MOV R5, R3 ;  /* 0x0000000300057202 */ /* 0x001fe20000000f00 */
[----:B------:R-:W-:Y:S01]  /*0080*/  BSSY.RECONVERGENT B0, `(.L_x_0) ;  /* 0x0000032000007945 */ /* 0x000fe20003800200 */
[----:B------:R-:W-:-:S04]  /*0090*/  MOV R4, R0 ;  /* 0x0000000000047202 */ /* 0x000fc80000000f00 */
[----:B------:R-:W0:Y:S02]  /*00a0*/  I2F.U64 R5, R4 ;  /* 0x0000000400057312 */ /* 0x000e240000301000 */
[----:B0----5:R-:W-:-:S13]  /*00b0*/  FSETP.GT.AND P0, PT, R2, R5, PT ;  /* 0x000000050200720b */ /* 0x021fda0003f04000 */
[----:B------:R-:W-:Y:S05]  /*00c0*/  @P0 BRA `(.L_x_1) ;  /* 0x00000000007c0947 */ /* 0x000fea0003800000 */
[----:B------:R-:W-:Y:S01]  /*00d0*/  MOV R5, 0x3f000000 ;  /* 0x3f00000000057802 */ /* 0x000fe20000000f00 */
[----:B------:R-:W-:Y:S01]  /*00e0*/  HFMA2 R7, -RZ, RZ, 1.265625, -5052 ;  /* 0x3d10ecefff077431 */ /* 0x000fe200000001ff */
[C---:B------:R-:W-:Y:S01]  /*00f0*/  FSETP.NEU.AND P1, PT, |R2|.reuse, 1, PT ;  /* 0x3f8000000200780b */ /* 0x040fe20003f2d200 */
[----:B------:R-:W0:Y:S01]  /*0100*/  LDCU.64 UR6, c[0x0][0x390] ;  /* 0x00007200ff0677ac */ /* 0x000e220008000a00 */
[C---:B------:R-:W-:Y:S01]  /*0110*/  FSETP.GT.AND P0, PT, |R2|.reuse, 0.56000000238418579102, PT ;  /* 0x3f0f5c290200780b */ /* 0x040fe20003f04200 */
[----:B------:R-:W-:-:S04]  /*0120*/  FFMA R4, |R2|, -R5, 0.5 ;  /* 0x3f00000002047423 */ /* 0x000fc80000000a05 */
[----:B------:R-:W1:Y:S02]  /*0130*/  MUFU.RSQ R5, R4 ;  /* 0x0000000400057308 */ /* 0x000e640000001400 */
[----:B-1----:R-:W-:Y:S01]  /*0140*/  FMUL R6, R4, R5 ;  /* 0x0000000504067220 */ /* 0x002fe20000400000 */
[----:B------:R-:W-:-:S04]  /*0150*/  FMUL R5, R5, -0.5 ;  /* 0xbf00000005057820 */ /* 0x000fc80000400000 */
[----:B------:R-:W-:-:S04]  /*0160*/  FFMA R5, R6, R5, 0.5 ;  /* 0x3f00000006057423 */ /* 0x000fc80000000005 */
[----:B------:R-:W-:-:S05]  /*0170*/  FFMA R5, R6, R5, R6 ;  /* 0x0000000506057223 */ /* 0x000fca0000000006 */
[----:B------:R-:W-:Y:S02]  /*0180*/  FSEL R5, R5, RZ, P1 ;  /* 0x000000ff05057208 */ /* 0x000fe40000800000 */
[----:B------:R-:W-:Y:S02]  /*0190*/  FSETP.GT.AND P1, PT, R2, 0.56000000238418579102, PT ;  /* 0x3f0f5c290200780b */ /* 0x000fe40003f24000 */
[----:B------:R-:W-:-:S04]  /*01a0*/  FSEL R5, R5, |R2|, P0 ;  /* 0x4000000205057208 */ /* 0x000fc80000000000 */
[----:B------:R-:W-:-:S05]  /*01b0*/  LOP3.LUT R5, R5, 0x80000000, R2, 0xb8, !PT ;  /* 0x8000000005057812 */ /* 0x000fca00078eb802 */
[----:B------:R-:W-:-:S04]  /*01c0*/  FMUL R4, R5, R5 ;  /* 0x0000000505047220 */ /* 0x000fc80000400000 */
[----:B------:R-:W-:-:S04]  /*01d0*/  FFMA R7, R4, R7, 0.016980519518256187439 ;  /* 0x3c8b1abb04077423 */ /* 0x000fc80000000007 */
[----:B------:R-:W-:-:S04]  /*01e0*/  FFMA R7, R4, R7, 0.030762933194637298584 ;  /* 0x3cfc028c04077423 */ /* 0x000fc80000000007 */
[----:B------:R-:W-:-:S04]  /*01f0*/  FFMA R7, R4, R7, 0.044709417968988418579 ;  /* 0x3d37213904077423 */ /* 0x000fc80000000007 */
[----:B------:R-:W-:-:S04]  /*0200*/  FFMA R7, R4, R7, 0.074989043176174163818 ;  /* 0x3d9993db04077423 */ /* 0x000fc80000000007 */
[----:B------:R-:W-:-:S04]  /*0210*/  FFMA R7, R4, R7, 0.16666707396507263184 ;  /* 0x3e2aaac604077423 */ /* 0x000fc80000000007 */
[----:B------:R-:W-:-:S04]  /*0220*/  FMUL R4, R4, R7 ;  /* 0x0000000704047220 */ /* 0x000fc80000400000 */
[----:B------:R-:W-:Y:S01]  /*0230*/  FFMA R7, R5, R4, R5 ;  /* 0x0000000405077223 */ /* 0x000fe20000000005 */
[----:B------:R-:W-:Y:S02]  /*0240*/  MOV R5, 0x3fd774eb ;  /* 0x3fd774eb00057802 */ /* 0x000fe40000000f00 */
[----:B0-----:R-:W-:Y:S02]  /*0250*/  LEA R4, P2, R0, UR6, 0x2 ;  /* 0x0000000600047c11 */ /* 0x001fe4000f8410ff */
[----:B------:R-:W-:-:S05]  /*0260*/  FSEL R2, R7, -R7, P0 ;  /* 0x8000000707027208 */ /* 0x000fca0000000000 */
[----:B------:R-:W-:Y:S01]  /*0270*/  @!P1 FFMA R7, R5, 0.93318945169448852539, R2 ;  /* 0x3f6ee58105079823 */ /* 0x000fe20000000002 */
[----:B------:R-:W-:-:S03]  /*0280*/  LEA.HI.X R5, R0, UR7, R3, 0x2, P2 ;  /* 0x0000000700057c11 */ /* 0x000fc600090f1403 */
[----:B------:R-:W-:-:S05]  /*0290*/  @P0 FADD R7, R7, R7 ;  /* 0x0000000707070221 */ /* 0x000fca0000000000 */
[----:B------:R0:W-:Y:S01]  /*02a0*/  STG.E desc[UR4][R4.64], R7 ;  /* 0x0000000704007986 */ /* 0x0001e2000c101904 */
[----:B------:R-:W-:Y:S05]  /*02b0*/  BRA `(.L_x_2) ;  /* 0x0000000000387947 */ /* 0x000fea0003800000 */
.L_x_1:
[----:B------:R-:W-:Y:S02]  /*02c0*/  HFMA2 R5, -RZ, RZ, 3.7421875, 0 ;  /* 0x437c0000ff057431 */ /* 0x000fe400000001ff */
[----:B------:R-:W-:Y:S01]  /*02d0*/  IMAD.MOV.U32 R7, RZ, RZ, 0x3f000000 ;  /* 0x3f000000ff077424 */ /* 0x000fe200078e00ff */
[----:B------:R-:W0:Y:S03]  /*02e0*/  LDCU.64 UR6, c[0x0][0x390] ;  /* 0x00007200ff0677ac */ /* 0x000e260008000a00 */
[----:B------:R-:W-:-:S04]  /*02f0*/  FFMA.SAT R4, R2, 0.0057249800302088260651, R7 ;  /* 0x3bbb989d02047823 */ /* 0x000fc80000002007 */
[----:B------:R-:W-:-:S04]  /*0300*/  FFMA.RM R5, R4, R5, 12582913 ;  /* 0x4b40000104057423 */ /* 0x000fc80000004005 */
[----:B------:R-:W-:-:S04]  /*0310*/  FADD R7, R5, -12583039 ;  /* 0xcb40007f05077421 */ /* 0x000fc80000000000 */
[----:B------:R-:W-:Y:S01]  /*0320*/  FFMA R7, R2, 1.4426950216293334961, -R7 ;  /* 0x3fb8aa3b02077823 */ /* 0x000fe20000000807 */
[----:B0-----:R-:W-:-:S03]  /*0330*/  LEA R4, P0, R0, UR6, 0x2 ;  /* 0x0000000600047c11 */ /* 0x001fc6000f8010ff */
[----:B------:R-:W-:Y:S01]  /*0340*/  FFMA R7, R2, 1.925963033500011079e-08, R7 ;  /* 0x32a5706002077823 */ /* 0x000fe20000000007 */
[----:B------:R-:W-:Y:S02]  /*0350*/  SHF.L.U32 R2, R5, 0x17, RZ ;  /* 0x0000001705027819 */ /* 0x000fe400000006ff */
[----:B------:R-:W-:-:S03]  /*0360*/  LEA.HI.X R5, R0, UR7, R3, 0x2, P0 ;  /* 0x0000000700057c11 */ /* 0x000fc600080f1403 */
[----:B------:R-:W0:Y:S02]  /*0370*/  MUFU.EX2 R7, R7 ;  /* 0x0000000700077308 */ /* 0x000e240000000800 */
[----:B0-----:R-:W-:-:S05]  /*0380*/  FMUL R9, R2, R7 ;  /* 0x0000000702097220 */ /* 0x001fca0000400000 */
[----:B------:R1:W-:Y:S02]  /*0390*/  STG.E desc[UR4][R4.64], R9 ;  /* 0x0000000904007986 */ /* 0x0003e4000c101904 */
.L_x_2:
[----:B------:R-:W-:Y:S05]  /*03a0*/  BSYNC.RECONVERGENT B0 ;  /* 0x0000000000007941 */ /* 0x000fea0003800200 */
.L_x_0:
[----:B------:R-:W-:-:S04]  /*03b0*/  ISETP.GT.U32.AND P0, PT, R0, 0x4, PT ;  /* 0x000000040000780c */ /* 0x000fc80003f04070 */
[----:B------:R-:W-:-:S13]  /*03c0*/  ISETP.GT.U32.AND.EX P0, PT, R3, RZ, PT, P0 ;  /* 0x000000ff0300720c */ /* 0x000fda0003f04100 */
[----:B--2---:R-:W-:Y:S05]  /*03d0*/  @P0 EXIT ;  /* 0x000000000000094d */ /* 0x004fea0003800000 */
[----:B------:R-:W1:Y:S01]  /*03e0*/  LDCU.128 UR8, c[0x0][0x380] ;  /* 0x00007000ff0877ac */ /* 0x000e620008000c00 */
[C---:B------:R-:W-:Y:S02]  /*03f0*/  SHF.L.U32 R6, R0.reuse, 0x2, RZ ;  /* 0x0000000200067819 */ /* 0x040fe400000006ff */
[----:B0-----:R-:W-:Y:S02]  /*0400*/  SHF.L.U64.HI R7, R0, 0x2, R3 ;  /* 0x0000000200077819 */ /* 0x001fe40000010203 */
[----:B-1----:R-:W-:-:S04]  /*0410*/  IADD3 R4, P0, PT, R6, UR10, RZ ;  /* 0x0000000a06047c10 */ /* 0x002fc8000ff1e0ff */
[----:B------:R-:W-:-:S05]  /*0420*/  IADD3.X R5, PT, PT, R7, UR11, RZ, P0, !PT ;  /* 0x0000000b07057c10 */ /* 0x000fca00087fe4ff */
[----:B------:R-:W2:Y:S01]  /*0430*/  LDG.E R2, desc[UR4][R4.64+0x4] ;  /* 0x0000040404027981 */ /* 0x000ea2000c1e1900 */
[----:B------:R-:W-:-:S04]  /*0440*/  IADD3 R6, P0, PT, R6, UR8, RZ ;  /* 0x0000000806067c10 */ /* 0x000fc8000ff1e0ff */
[----:B------:R-:W-:Y:S01]  /*0450*/  IADD3.X R7, PT, PT, R7, UR9, RZ, P0, !PT ;  /* 0x0000000907077c10 */ /* 0x000fe200087fe4ff */
[----:B--2---:R-:W-:-:S05]  /*0460*/  FMUL R9, R2, 0.5 ;  /* 0x3f00000002097820 */ /* 0x004fca0000400000 */
[----:B------:R1:W-:Y:S04]  /*0470*/  STG.E desc[UR4][R6.64+0x4], R9 ;  /* 0x0000040906007986 */ /* 0x0003e8000c101904 */
[----:B------:R-:W2:Y:S02]  /*0480*/  LDG.E R2, desc[UR4][R4.64+0x4] ;  /* 0x0000040404027981 */ /* 0x000ea4000c1e1900 */
[----:B--2---:R-:W-:-:S05]  /*0490*/  FMUL R11, R2, 0.5 ;  /* 0x3f000000020b7820 */ /* 0x004fca0000400000 */
[----:B------:R1:W-:Y:S04]  /*04a0*/  STG.E desc[UR4][R4.64+0x4], R11 ;  /* 0x0000040b04007986 */ /* 0x0003e8000c101904 */
[----:B------:R-:W2:Y:S01]  /*04b0*/  LDG.E R2, desc[UR4][R6.64+0x4] ;  /* 0x0000040406027981 */ /* 0x000ea2000c1e1900 */
[----:B------:R-:W-:-:S05]  /*04c0*/  IADD3 R0, P1, PT, R0, 0x1, RZ ;  /* 0x0000000100007810 */ /* 0x000fca0007f3e0ff */
[----:B------:R-:W-:Y:S02]  /*04d0*/  IMAD.X R3, RZ, RZ, R3, P1 ;  /* 0x000000ffff037224 */ /* 0x000fe400008e0603 */
[----:B--2---:R-:W-:-:S05]  /*04e0*/  FADD R8, -R11, R2 ;  /* 0x000000020b087221 */ /* 0x004fca0000000100 */
[----:B------:R-:W-:-:S13]  /*04f0*/  FSETP.GT.AND P0, PT, R8, 2, PT ;  /* 0x400000000800780b */ /* 0x000fda0003f04000 */
[----:B-1----:R-:W-:Y:S05]  /*0500*/  @!P0 BRA `(.L_x_3) ;  /* 0xfffffff800d88947 */ /* 0x002fea000383ffff */
        /* <DEDUP_REMOVED lines=31> */
.L_x_4:
[----:B------:R-:W-:-:S00]  /*0700*/  BRA `(.L_x_4) ;  /* 0xfffffffc00fc7947 */ /* 0x000fc0000383ffff */
[----:B------:R-:W-:-:S00]  /*0710*/  NOP ;  /* 0x0000000000007918 */ /* 0x000fc00000000000 */
        /* <DEDUP_REMOVED lines=14> */
.L_x_5:


//--------------------- .nv.shared.reserved.0     --------------------------
	.section	.nv.shared.reserved.0,"aw",@nobits
	.weak		__nv_reservedSMEM_offset_0_alias
	.size		__nv_reservedSMEM_offset_0_alias, 0, 64
	.other		__nv_reservedSMEM_offset_0_alias,@"STO_CUDA_RESERVED_SHARED STV_DEFAULT"
__nv_reservedSMEM_offset_0_alias:
	.zero		0
	.zero		64


//--------------------- .nv.constant0._Z6vecAddPfS_S_m --------------------------
	.section	.nv.constant0._Z6vecAddPfS_S_m,"a",@progbits
	.sectionflags	@""
	.align	4
.nv.constant0._Z6vecAddPfS_S_m:
	.zero		928


//--------------------- SYMBOLS --------------------------

	.type		.nv.reservedSmem.offset0,@object
	.size		.nv.reservedSmem.offset0,0x4
